//
// Generated by NVIDIA NVVM Compiler
//
// Compiler Build ID: CL-36424714
// Cuda compilation tools, release 13.0, V13.0.88
// Based on NVVM 20.0.0
//

.version 9.0
.target sm_100
.address_size 64

	// .globl	_Z16gpuMatMultKernelPKfS0_Pf
.extern .func  (.param .b32 func_retval0) vprintf
(
	.param .b64 vprintf_param_0,
	.param .b64 vprintf_param_1
)
;
.global .align 1 .b8 $str[17] = {104, 101, 108, 108, 111, 32, 37, 100, 32, 37, 100, 32, 37, 100, 32, 10};

.visible .entry _Z16gpuMatMultKernelPKfS0_Pf(
	.param .u64 .ptr .align 1 _Z16gpuMatMultKernelPKfS0_Pf_param_0,
	.param .u64 .ptr .align 1 _Z16gpuMatMultKernelPKfS0_Pf_param_1,
	.param .u64 .ptr .align 1 _Z16gpuMatMultKernelPKfS0_Pf_param_2
)
{
	.reg .pred 	%p<2>;
	.reg .b32 	%r<33>;
	.reg .b32 	%f<49>;
	.reg .b64 	%rd<43>;

	ld.param.u64 	%rd1, [_Z16gpuMatMultKernelPKfS0_Pf_param_0];
	ld.param.u64 	%rd2, [_Z16gpuMatMultKernelPKfS0_Pf_param_1];
	ld.param.u64 	%rd3, [_Z16gpuMatMultKernelPKfS0_Pf_param_2];
	mov.u32 	%r2, %ctaid.y;
	mov.u32 	%r3, %ntid.y;
	mov.u32 	%r4, %tid.y;
	mad.lo.s32 	%r5, %r2, %r3, %r4;
	mov.u32 	%r6, %nctaid.x;
	mov.u32 	%r7, %ntid.x;
	mov.u32 	%r8, %ctaid.x;
	mov.u32 	%r9, %tid.x;
	mad.lo.s32 	%r10, %r5, %r6, %r8;
	mad.lo.s32 	%r1, %r10, %r7, %r9;
	setp.gt.s32 	%p1, %r1, 24999999;
	@%p1 bra 	$L__BB0_2;
	cvta.to.global.u64 	%rd4, %rd1;
	cvta.to.global.u64 	%rd5, %rd2;
	cvta.to.global.u64 	%rd6, %rd3;
	mul.hi.s32 	%r11, %r1, 1759218605;
	shr.u32 	%r12, %r11, 31;
	shr.s32 	%r13, %r11, 11;
	add.s32 	%r14, %r13, %r12;
	mul.lo.s32 	%r15, %r14, 5000;
	sub.s32 	%r16, %r1, %r15;
	mul.wide.s32 	%rd7, %r1, 4;
	add.s64 	%rd8, %rd6, %rd7;
	mov.b32 	%r17, 0;
	st.global.u32 	[%rd8], %r17;
	mul.wide.s32 	%rd9, %r15, 4;
	add.s64 	%rd10, %rd4, %rd9;
	ld.global.f32 	%f1, [%rd10];
	mul.wide.s32 	%rd11, %r16, 4;
	add.s64 	%rd12, %rd5, %rd11;
	ld.global.f32 	%f2, [%rd12];
	fma.rn.f32 	%f3, %f1, %f2, 0f00000000;
	st.global.f32 	[%rd8], %f3;
	ld.global.f32 	%f4, [%rd10+4];
	add.s32 	%r18, %r16, 5000;
	mul.wide.u32 	%rd13, %r18, 4;
	add.s64 	%rd14, %rd5, %rd13;
	ld.global.f32 	%f5, [%rd14];
	fma.rn.f32 	%f6, %f4, %f5, %f3;
	st.global.f32 	[%rd8], %f6;
	ld.global.f32 	%f7, [%rd10+8];
	add.s32 	%r19, %r16, 10000;
	mul.wide.u32 	%rd15, %r19, 4;
	add.s64 	%rd16, %rd5, %rd15;
	ld.global.f32 	%f8, [%rd16];
	fma.rn.f32 	%f9, %f7, %f8, %f6;
	st.global.f32 	[%rd8], %f9;
	ld.global.f32 	%f10, [%rd10+12];
	add.s32 	%r20, %r16, 15000;
	mul.wide.u32 	%rd17, %r20, 4;
	add.s64 	%rd18, %rd5, %rd17;
	ld.global.f32 	%f11, [%rd18];
	fma.rn.f32 	%f12, %f10, %f11, %f9;
	st.global.f32 	[%rd8], %f12;
	ld.global.f32 	%f13, [%rd10+16];
	add.s32 	%r21, %r16, 20000;
	mul.wide.u32 	%rd19, %r21, 4;
	add.s64 	%rd20, %rd5, %rd19;
	ld.global.f32 	%f14, [%rd20];
	fma.rn.f32 	%f15, %f13, %f14, %f12;
	st.global.f32 	[%rd8], %f15;
	ld.global.f32 	%f16, [%rd10+20];
	add.s32 	%r22, %r16, 25000;
	mul.wide.u32 	%rd21, %r22, 4;
	add.s64 	%rd22, %rd5, %rd21;
	ld.global.f32 	%f17, [%rd22];
	fma.rn.f32 	%f18, %f16, %f17, %f15;
	st.global.f32 	[%rd8], %f18;
	ld.global.f32 	%f19, [%rd10+24];
	add.s32 	%r23, %r16, 30000;
	mul.wide.u32 	%rd23, %r23, 4;
	add.s64 	%rd24, %rd5, %rd23;
	ld.global.f32 	%f20, [%rd24];
	fma.rn.f32 	%f21, %f19, %f20, %f18;
	st.global.f32 	[%rd8], %f21;
	ld.global.f32 	%f22, [%rd10+28];
	add.s32 	%r24, %r16, 35000;
	mul.wide.u32 	%rd25, %r24, 4;
	add.s64 	%rd26, %rd5, %rd25;
	ld.global.f32 	%f23, [%rd26];
	fma.rn.f32 	%f24, %f22, %f23, %f21;
	st.global.f32 	[%rd8], %f24;
	ld.global.f32 	%f25, [%rd10+32];
	add.s32 	%r25, %r16, 40000;
	mul.wide.u32 	%rd27, %r25, 4;
	add.s64 	%rd28, %rd5, %rd27;
	ld.global.f32 	%f26, [%rd28];
	fma.rn.f32 	%f27, %f25, %f26, %f24;
	st.global.f32 	[%rd8], %f27;
	ld.global.f32 	%f28, [%rd10+36];
	add.s32 	%r26, %r16, 45000;
	mul.wide.u32 	%rd29, %r26, 4;
	add.s64 	%rd30, %rd5, %rd29;
	ld.global.f32 	%f29, [%rd30];
	fma.rn.f32 	%f30, %f28, %f29, %f27;
	st.global.f32 	[%rd8], %f30;
	ld.global.f32 	%f31, [%rd10+40];
	add.s32 	%r27, %r16, 50000;
	mul.wide.u32 	%rd31, %r27, 4;
	add.s64 	%rd32, %rd5, %rd31;
	ld.global.f32 	%f32, [%rd32];
	fma.rn.f32 	%f33, %f31, %f32, %f30;
	st.global.f32 	[%rd8], %f33;
	ld.global.f32 	%f34, [%rd10+44];
	add.s32 	%r28, %r16, 55000;
	mul.wide.u32 	%rd33, %r28, 4;
	add.s64 	%rd34, %rd5, %rd33;
	ld.global.f32 	%f35, [%rd34];
	fma.rn.f32 	%f36, %f34, %f35, %f33;
	st.global.f32 	[%rd8], %f36;
	ld.global.f32 	%f37, [%rd10+48];
	add.s32 	%r29, %r16, 60000;
	mul.wide.u32 	%rd35, %r29, 4;
	add.s64 	%rd36, %rd5, %rd35;
	ld.global.f32 	%f38, [%rd36];
	fma.rn.f32 	%f39, %f37, %f38, %f36;
	st.global.f32 	[%rd8], %f39;
	ld.global.f32 	%f40, [%rd10+52];
	add.s32 	%r30, %r16, 65000;
	mul.wide.u32 	%rd37, %r30, 4;
	add.s64 	%rd38, %rd5, %rd37;
	ld.global.f32 	%f41, [%rd38];
	fma.rn.f32 	%f42, %f40, %f41, %f39;
	st.global.f32 	[%rd8], %f42;
	ld.global.f32 	%f43, [%rd10+56];
	add.s32 	%r31, %r16, 70000;
	mul.wide.u32 	%rd39, %r31, 4;
	add.s64 	%rd40, %rd5, %rd39;
	ld.global.f32 	%f44, [%rd40];
	fma.rn.f32 	%f45, %f43, %f44, %f42;
	st.global.f32 	[%rd8], %f45;
	ld.global.f32 	%f46, [%rd10+60];
	add.s32 	%r32, %r16, 75000;
	mul.wide.u32 	%rd41, %r32, 4;
	add.s64 	%rd42, %rd5, %rd41;
	ld.global.f32 	%f47, [%rd42];
	fma.rn.f32 	%f48, %f46, %f47, %f45;
	st.global.f32 	[%rd8], %f48;
$L__BB0_2:
	ret;

}
	// .globl	_Z5helloPcPi
.visible .entry _Z5helloPcPi(
	.param .u64 .ptr .align 1 _Z5helloPcPi_param_0,
	.param .u64 .ptr .align 1 _Z5helloPcPi_param_1
)
{
	.local .align 8 .b8 	__local_depot1[16];
	.reg .b64 	%SP;
	.reg .b64 	%SPL;
	.reg .b16 	%rs<4>;
	.reg .b32 	%r<10>;
	.reg .b64 	%rd<13>;

	mov.u64 	%SPL, __local_depot1;
	cvta.local.u64 	%SP, %SPL;
	ld.param.u64 	%rd1, [_Z5helloPcPi_param_0];
	ld.param.u64 	%rd2, [_Z5helloPcPi_param_1];
	cvta.to.global.u64 	%rd3, %rd1;
	cvta.to.global.u64 	%rd4, %rd2;
	add.u64 	%rd5, %SP, 0;
	add.u64 	%rd6, %SPL, 0;
	mov.u32 	%r1, %tid.x;
	cvt.u64.u32 	%rd7, %r1;
	mul.wide.u32 	%rd8, %r1, 4;
	add.s64 	%rd9, %rd4, %rd8;
	ld.global.u32 	%r2, [%rd9];
	ld.global.s8 	%r3, [%rd3];
	st.local.v2.u32 	[%rd6], {%r1, %r2};
	st.local.u32 	[%rd6+8], %r3;
	mov.u64 	%rd10, $str;
	cvta.global.u64 	%rd11, %rd10;
	{ // callseq 0, 0
	.param .b64 param0;
	st.param.b64 	[param0], %rd11;
	.param .b64 param1;
	st.param.b64 	[param1], %rd5;
	.param .b32 retval0;
	call.uni (retval0), 
	vprintf, 
	(
	param0, 
	param1
	);
	ld.param.b32 	%r4, [retval0];
	} // callseq 0
	ld.global.u8 	%rs1, [%rd9];
	add.s64 	%rd12, %rd3, %rd7;
	ld.global.u8 	%rs2, [%rd12];
	add.s16 	%rs3, %rs2, %rs1;
	st.global.u8 	[%rd12], %rs3;
	ld.global.u32 	%r6, [%rd9];
	ld.global.s8 	%r7, [%rd3];
	st.local.v2.u32 	[%rd6], {%r1, %r6};
	st.local.u32 	[%rd6+8], %r7;
	{ // callseq 1, 0
	.param .b64 param0;
	st.param.b64 	[param0], %rd11;
	.param .b64 param1;
	st.param.b64 	[param1], %rd5;
	.param .b32 retval0;
	call.uni (retval0), 
	vprintf, 
	(
	param0, 
	param1
	);
	ld.param.b32 	%r8, [retval0];
	} // callseq 1
	ret;

}


// ===== COMPILED SASS (sm_100) =====

	.target	sm_100

	.elftype	@"ET_EXEC"


//--------------------- .note.nv.tkinfo           --------------------------
	.section	.note.nv.tkinfo,"",@"SHT_NOTE"
	.sectionflags	@"SHF_NOTE_NV_TKINFO"
	.tkinfo
        /*0018*/ 	.word	0x00000002
        /*0030*/ 	.string	""
        /*0030*/ 	.string	"ptxas"
        /*0030*/ 	.string	"Cuda compilation tools, release 13.0, V13.0.88"
        /*0030*/ 	.string	"Build cuda_13.0.r13.0/compiler.36424714_0"
        /*0030*/ 	.string	"-arch sm_100 -m 64 "



//--------------------- .note.nv.cuinfo           --------------------------
	.section	.note.nv.cuinfo,"",@"SHT_NOTE"
	.sectionflags	@"SHF_NOTE_NV_CUINFO"
        /*0018*/ 	.short	0x0002
        /*001a*/ 	.short	0x0064
        /*001c*/ 	.short	0x0082
	.zero		2


//--------------------- .nv.info                  --------------------------
	.section	.nv.info,"",@"SHT_CUDA_INFO"
	.align	4


	//----- nvinfo : EIATTR_REGCOUNT
	.align		4
        /*0000*/ 	.byte	0x04, 0x2f
        /*0002*/ 	.short	(.L_2 - .L_1)
	.align		4
.L_1:
        /*0004*/ 	.word	index@(_Z16gpuMatMultKernelPKfS0_Pf)
        /*0008*/ 	.word	0x00000018


	//----- nvinfo : EIATTR_FRAME_SIZE
	.align		4
.L_2:
        /*000c*/ 	.byte	0x04, 0x11
        /*000e*/ 	.short	(.L_4 - .L_3)
	.align		4
.L_3:
        /*0010*/ 	.word	index@(_Z16gpuMatMultKernelPKfS0_Pf)
        /*0014*/ 	.word	0x00000000


	//----- nvinfo : EIATTR_REGCOUNT
	.align		4
.L_4:
        /*0018*/ 	.byte	0x04, 0x2f
        /*001a*/ 	.short	(.L_6 - .L_5)
	.align		4
.L_5:
        /*001c*/ 	.word	index@(_Z5helloPcPi)
        /*0020*/ 	.word	0x00000019


	//----- nvinfo : EIATTR_FRAME_SIZE
	.align		4
.L_6:
        /*0024*/ 	.byte	0x04, 0x11
        /*0026*/ 	.short	(.L_8 - .L_7)
	.align		4
.L_7:
        /*0028*/ 	.word	index@(_Z5helloPcPi)
        /*002c*/ 	.word	0x00000010


	//----- nvinfo : EIATTR_MIN_STACK_SIZE
	.align		4
.L_8:
        /*0030*/ 	.byte	0x04, 0x12
        /*0032*/ 	.short	(.L_10 - .L_9)
	.align		4
.L_9:
        /*0034*/ 	.word	index@(_Z5helloPcPi)
        /*0038*/ 	.word	0x00000010


	//----- nvinfo : EIATTR_MIN_STACK_SIZE
	.align		4
.L_10:
        /*003c*/ 	.byte	0x04, 0x12
        /*003e*/ 	.short	(.L_12 - .L_11)
	.align		4
.L_11:
        /*0040*/ 	.word	index@(_Z16gpuMatMultKernelPKfS0_Pf)
        /*0044*/ 	.word	0x00000000
.L_12:


//--------------------- .nv.compat                --------------------------
	.section	.nv.compat,"",@"SHT_CUDA_COMPAT_INFO"
	.align	4
        /*0000*/ 	.byte	0x02, 0x09, 0x00, 0x00, 0x02, 0x02, 0x01, 0x00, 0x02, 0x05, 0x05, 0x00, 0x03, 0x07, 0x01, 0x01
        /*0010*/ 	.byte	0x02, 0x03, 0x00, 0x00, 0x02, 0x06, 0x01, 0x00, 0x04, 0x0b, 0x08, 0x00, 0x09, 0x00, 0x00, 0x00
        /*0020*/ 	.byte	0x00, 0x00, 0x00, 0x00


//--------------------- .nv.info._Z5helloPcPi     --------------------------
	.section	.nv.info._Z5helloPcPi,"",@"SHT_CUDA_INFO"
	.sectionflags	@""
	.align	4


	//----- nvinfo : EIATTR_CUDA_API_VERSION
	.align		4
        /*0000*/ 	.byte	0x04, 0x37
        /*0002*/ 	.short	(.L_14 - .L_13)
.L_13:
        /*0004*/ 	.word	0x00000082


	//----- nvinfo : EIATTR_KPARAM_INFO
	.align		4
.L_14:
        /*0008*/ 	.byte	0x04, 0x17
        /*000a*/ 	.short	(.L_16 - .L_15)
.L_15:
        /*000c*/ 	.word	0x00000000
        /*0010*/ 	.short	0x0001
        /*0012*/ 	.short	0x0008
        /*0014*/ 	.byte	0x00, 0xf5, 0x21, 0x00


	//----- nvinfo : EIATTR_KPARAM_INFO
	.align		4
.L_16:
        /*0018*/ 	.byte	0x04, 0x17
        /*001a*/ 	.short	(.L_18 - .L_17)
.L_17:
        /*001c*/ 	.word	0x00000000
        /*0020*/ 	.short	0x0000
        /*0022*/ 	.short	0x0000
        /*0024*/ 	.byte	0x00, 0xf5, 0x21, 0x00


	//----- nvinfo : EIATTR_SPARSE_MMA_MASK
	.align		4
.L_18:
        /*0028*/ 	.byte	0x03, 0x50
        /*002a*/ 	.short	0x0000


	//----- nvinfo : EIATTR_MAXREG_COUNT
	.align		4
        /*002c*/ 	.byte	0x03, 0x1b
        /*002e*/ 	.short	0x00ff


	//----- nvinfo : EIATTR_EXTERNS
	.align		4
        /*0030*/ 	.byte	0x04, 0x0f
        /*0032*/ 	.short	(.L_20 - .L_19)


	//   ....[0]....
	.align		4
.L_19:
        /*0034*/ 	.word	index@(vprintf)


	//----- nvinfo : EIATTR_MERCURY_ISA_VERSION
	.align		4
.L_20:
        /*0038*/ 	.byte	0x03, 0x5f
        /*003a*/ 	.short	0x0101


	//----- nvinfo : EIATTR_VRC_CTA_INIT_COUNT
	.align		4
        /*003c*/ 	.byte	0x02, 0x4a
	.zero		1
	.zero		1


	//----- nvinfo : EIATTR_SYSCALL_OFFSETS
	.align		4
        /*0040*/ 	.byte	0x04, 0x46
        /*0042*/ 	.short	(.L_22 - .L_21)


	//   ....[0]....
.L_21:
        /*0044*/ 	.word	0x00000170


	//   ....[1]....
        /*0048*/ 	.word	0x000002c0


	//----- nvinfo : EIATTR_EXIT_INSTR_OFFSETS
	.align		4
.L_22:
        /*004c*/ 	.byte	0x04, 0x1c
        /*004e*/ 	.short	(.L_24 - .L_23)


	//   ....[0]....
.L_23:
        /*0050*/ 	.word	0x000002d0


	//----- nvinfo : EIATTR_CBANK_PARAM_SIZE
	.align		4
.L_24:
        /*0054*/ 	.byte	0x03, 0x19
        /*0056*/ 	.short	0x0010


	//----- nvinfo : EIATTR_PARAM_CBANK
	.align		4
        /*0058*/ 	.byte	0x04, 0x0a
        /*005a*/ 	.short	(.L_26 - .L_25)
	.align		4
.L_25:
        /*005c*/ 	.word	index@(.nv.constant0._Z5helloPcPi)
        /*0060*/ 	.short	0x0380
        /*0062*/ 	.short	0x0010


	//----- nvinfo : EIATTR_SW_WAR
	.align		4
.L_26:
        /*0064*/ 	.byte	0x04, 0x36
        /*0066*/ 	.short	(.L_28 - .L_27)
.L_27:
        /*0068*/ 	.word	0x00000008
.L_28:


//--------------------- .nv.info._Z16gpuMatMultKernelPKfS0_Pf --------------------------
	.section	.nv.info._Z16gpuMatMultKernelPKfS0_Pf,"",@"SHT_CUDA_INFO"
	.sectionflags	@""
	.align	4


	//----- nvinfo : EIATTR_CUDA_API_VERSION
	.align		4
        /*0000*/ 	.byte	0x04, 0x37
        /*0002*/ 	.short	(.L_30 - .L_29)
.L_29:
        /*0004*/ 	.word	0x00000082


	//----- nvinfo : EIATTR_KPARAM_INFO
	.align		4
.L_30:
        /*0008*/ 	.byte	0x04, 0x17
        /*000a*/ 	.short	(.L_32 - .L_31)
.L_31:
        /*000c*/ 	.word	0x00000000
        /*0010*/ 	.short	0x0002
        /*0012*/ 	.short	0x0010
        /*0014*/ 	.byte	0x00, 0xf5, 0x21, 0x00


	//----- nvinfo : EIATTR_KPARAM_INFO
	.align		4
.L_32:
        /*0018*/ 	.byte	0x04, 0x17
        /*001a*/ 	.short	(.L_34 - .L_33)
.L_33:
        /*001c*/ 	.word	0x00000000
        /*0020*/ 	.short	0x0001
        /*0022*/ 	.short	0x0008
        /*0024*/ 	.byte	0x00, 0xf5, 0x21, 0x00


	//----- nvinfo : EIATTR_KPARAM_INFO
	.align		4
.L_34:
        /*0028*/ 	.byte	0x04, 0x17
        /*002a*/ 	.short	(.L_36 - .L_35)
.L_35:
        /*002c*/ 	.word	0x00000000
        /*0030*/ 	.short	0x0000
        /*0032*/ 	.short	0x0000
        /*0034*/ 	.byte	0x00, 0xf5, 0x21, 0x00


	//----- nvinfo : EIATTR_SPARSE_MMA_MASK
	.align		4
.L_36:
        /*0038*/ 	.byte	0x03, 0x50
        /*003a*/ 	.short	0x0000


	//----- nvinfo : EIATTR_MAXREG_COUNT
	.align		4
        /*003c*/ 	.byte	0x03, 0x1b
        /*003e*/ 	.short	0x00ff


	//----- nvinfo : EIATTR_MERCURY_ISA_VERSION
	.align		4
        /*0040*/ 	.byte	0x03, 0x5f
        /*0042*/ 	.short	0x0101


	//----- nvinfo : EIATTR_VRC_CTA_INIT_COUNT
	.align		4
        /*0044*/ 	.byte	0x02, 0x4a
	.zero		1
	.zero		1


	//----- nvinfo : EIATTR_EXIT_INSTR_OFFSETS
	.align		4
        /*0048*/ 	.byte	0x04, 0x1c
        /*004a*/ 	.short	(.L_38 - .L_37)


	//   ....[0]....
.L_37:
        /*004c*/ 	.word	0x000000c0


	//   ....[1]....
        /*0050*/ 	.word	0x00000780


	//----- nvinfo : EIATTR_CBANK_PARAM_SIZE
	.align		4
.L_38:
        /*0054*/ 	.byte	0x03, 0x19
        /*0056*/ 	.short	0x0018


	//----- nvinfo : EIATTR_PARAM_CBANK
	.align		4
        /*0058*/ 	.byte	0x04, 0x0a
        /*005a*/ 	.short	(.L_40 - .L_39)
	.align		4
.L_39:
        /*005c*/ 	.word	index@(.nv.constant0._Z16gpuMatMultKernelPKfS0_Pf)
        /*0060*/ 	.short	0x0380
        /*0062*/ 	.short	0x0018


	//----- nvinfo : EIATTR_SW_WAR
	.align		4
.L_40:
        /*0064*/ 	.byte	0x04, 0x36
        /*0066*/ 	.short	(.L_42 - .L_41)
.L_41:
        /*0068*/ 	.word	0x00000008
.L_42:


//--------------------- .nv.callgraph             --------------------------
	.section	.nv.callgraph,"",@"SHT_CUDA_CALLGRAPH"
	.align	4
	.sectionentsize	8
	.align		4
        /*0000*/ 	.word	0x00000000
	.align		4
        /*0004*/ 	.word	0xffffffff
	.align		4
        /*0008*/ 	.word	index@(_Z5helloPcPi)
	.align		4
        /*000c*/ 	.word	index@(vprintf)
	.align		4
        /*0010*/ 	.word	0x00000000
	.align		4
        /*0014*/ 	.word	0xfffffffe
	.align		4
        /*0018*/ 	.word	0x00000000
	.align		4
        /*001c*/ 	.word	0xfffffffd
	.align		4
        /*0020*/ 	.word	0x00000000
	.align		4
        /*0024*/ 	.word	0xfffffffc


//--------------------- .nv.constant4             --------------------------
	.section	.nv.constant4,"a",@progbits
	.align	8
	.align		8
.nv.constant4:
        /*0000*/ 	.dword	vprintf
	.align		8
        /*0008*/ 	.dword	$str


//--------------------- .text._Z5helloPcPi        --------------------------
	.section	.text._Z5helloPcPi,"ax",@progbits
	.align	128
        .global         _Z5helloPcPi
        .type           _Z5helloPcPi,@function
        .size           _Z5helloPcPi,(.L_x_4 - _Z5helloPcPi)
        .other          _Z5helloPcPi,@"STO_CUDA_ENTRY STV_DEFAULT"
_Z5helloPcPi:
.text._Z5helloPcPi:
[----:B------:R-:W0:Y:S01]  /*0000*/  LDC R1, c[0x0][0x37c] ;  /* 0x0000df00ff017b82 */ /* 0x000e220000000800 */
[----:B------:R-:W1:Y:S07]  /*0010*/  S2R R2, SR_TID.X ;  /* 0x0000000000027919 */ /* 0x000e6e0000002100 */
[----:B------:R-:W1:Y:S01]  /*0020*/  LDC.64 R16, c[0x0][0x388] ;  /* 0x0000e200ff107b82 */ /* 0x000e620000000a00 */
[----:B------:R-:W2:Y:S01]  /*0030*/  LDCU.64 UR36, c[0x0][0x358] ;  /* 0x00006b00ff2477ac */ /* 0x000ea20008000a00 */
[----:B0-----:R-:W-:-:S06]  /*0040*/  VIADD R1, R1, 0xfffffff0 ;  /* 0xfffffff001017836 */ /* 0x001fcc0000000000 */
[----:B------:R-:W2:Y:S01]  /*0050*/  LDC.64 R4, c[0x0][0x380] ;  /* 0x0000e000ff047b82 */ /* 0x000ea20000000a00 */
[----:B------:R-:W0:Y:S01]  /*0060*/  LDCU UR4, c[0x0][0x2f8] ;  /* 0x00005f00ff0477ac */ /* 0x000e220008000800 */
[----:B------:R-:W-:Y:S01]  /*0070*/  MOV R18, 0x0 ;  /* 0x0000000000127802 */ /* 0x000fe20000000f00 */
[----:B------:R-:W3:Y:S01]  /*0080*/  LDCU UR5, c[0x0][0x2fc] ;  /* 0x00005f80ff0577ac */ /* 0x000ee20008000800 */
[----:B------:R-:W4:Y:S01]  /*0090*/  LDCU.64 UR6, c[0x4][0x8] ;  /* 0x01000100ff0677ac */ /* 0x000f220008000a00 */
[----:B-1----:R-:W-:Y:S01]  /*00a0*/  IMAD.WIDE.U32 R16, R2, 0x4, R16 ;  /* 0x0000000402107825 */ /* 0x002fe200078e0010 */
[----:B--2---:R4:W2:Y:S04]  /*00b0*/  LDG.E.S8 R0, desc[UR36][R4.64] ;  /* 0x0000002404007981 */ /* 0x0048a8000c1e1300 */
[----:B------:R-:W5:Y:S01]  /*00c0*/  LDG.E R3, desc[UR36][R16.64] ;  /* 0x0000002410037981 */ /* 0x000f62000c1e1900 */
[----:B------:R1:W1:Y:S01]  /*00d0*/  LDC.64 R8, c[0x4][R18] ;  /* 0x0100000012087b82 */ /* 0x0002620000000a00 */
[----:B0-----:R-:W-:-:S02]  /*00e0*/  IADD3 R22, P0, PT, R1, UR4, RZ ;  /* 0x0000000401167c10 */ /* 0x001fc4000ff1e0ff */
[----:B----4-:R-:W-:-:S03]  /*00f0*/  MOV R4, UR6 ;  /* 0x0000000600047c02 */ /* 0x010fc60008000f00 */
[----:B---3--:R-:W-:Y:S01]  /*0100*/  IMAD.X R19, RZ, RZ, UR5, P0 ;  /* 0x00000005ff137e24 */ /* 0x008fe200080e06ff */
[----:B------:R-:W-:Y:S01]  /*0110*/  MOV R6, R22 ;  /* 0x0000001600067202 */ /* 0x000fe20000000f00 */
[----:B------:R-:W-:Y:S02]  /*0120*/  IMAD.U32 R5, RZ, RZ, UR7 ;  /* 0x00000007ff057e24 */ /* 0x000fe4000f8e00ff */
[----:B------:R-:W-:Y:S01]  /*0130*/  IMAD.MOV.U32 R7, RZ, RZ, R19 ;  /* 0x000000ffff077224 */ /* 0x000fe200078e0013 */
[----:B--2---:R0:W-:Y:S04]  /*0140*/  STL [R1+0x8], R0 ;  /* 0x0000080001007387 */ /* 0x0041e80000100800 */
[----:B-1---5:R0:W-:Y:S02]  /*0150*/  STL.64 [R1], R2 ;  /* 0x0000000201007387 */ /* 0x0221e40000100a00 */
[----:B------:R-:W-:-:S07]  /*0160*/  LEPC R20, `(.L_x_0) ;  /* 0x000000001014794e */ /* 0x000fce0000000000 */
[----:B0-----:R-:W-:Y:S05]  /*0170*/  CALL.ABS.NOINC R8 ;  /* 0x0000000008007343 */ /* 0x001fea0003c00000 */
.L_x_0:
[----:B------:R-:W0:Y:S01]  /*0180*/  LDCU.64 UR4, c[0x0][0x380] ;  /* 0x00007000ff0477ac */ /* 0x000e220008000a00 */
[----:B------:R-:W2:Y:S01]  /*0190*/  LDG.E.U8 R3, desc[UR36][R16.64] ;  /* 0x0000002410037981 */ /* 0x000ea2000c1e1100 */
[----:B0-----:R-:W-:-:S04]  /*01a0*/  IADD3 R8, P0, PT, R2, UR4, RZ ;  /* 0x0000000402087c10 */ /* 0x001fc8000ff1e0ff */
[----:B------:R-:W-:Y:S01]  /*01b0*/  IADD3.X R9, PT, PT, RZ, UR5, RZ, P0, !PT ;  /* 0x00000005ff097c10 */ /* 0x000fe200087fe4ff */
[----:B------:R-:W0:Y:S01]  /*01c0*/  LDC.64 R10, c[0x0][0x380] ;  /* 0x0000e000ff0a7b82 */ /* 0x000e220000000a00 */
[----:B------:R-:W-:Y:S01]  /*01d0*/  MOV R14, R2 ;  /* 0x00000002000e7202 */ /* 0x000fe20000000f00 */
[----:B------:R-:W1:Y:S02]  /*01e0*/  LDCU.64 UR4, c[0x4][0x8] ;  /* 0x01000100ff0477ac */ /* 0x000e640008000a00 */
[----:B------:R-:W2:Y:S02]  /*01f0*/  LDG.E.U8 R0, desc[UR36][R8.64] ;  /* 0x0000002408007981 */ /* 0x000ea4000c1e1100 */
[----:B--2---:R-:W-:-:S05]  /*0200*/  IMAD.IADD R3, R3, 0x1, R0 ;  /* 0x0000000103037824 */ /* 0x004fca00078e0200 */
[----:B------:R2:W-:Y:S04]  /*0210*/  STG.E.U8 desc[UR36][R8.64], R3 ;  /* 0x0000000308007986 */ /* 0x0005e8000c101124 */
[----:B------:R-:W3:Y:S04]  /*0220*/  LDG.E R15, desc[UR36][R16.64] ;  /* 0x00000024100f7981 */ /* 0x000ee8000c1e1900 */
[----:B0-----:R-:W4:Y:S01]  /*0230*/  LDG.E.S8 R0, desc[UR36][R10.64] ;  /* 0x000000240a007981 */ /* 0x001f22000c1e1300 */
[----:B------:R2:W0:Y:S01]  /*0240*/  LDC.64 R12, c[0x4][R18] ;  /* 0x01000000120c7b82 */ /* 0x0004220000000a00 */
[----:B-1----:R-:W-:Y:S01]  /*0250*/  IMAD.U32 R4, RZ, RZ, UR4 ;  /* 0x00000004ff047e24 */ /* 0x002fe2000f8e00ff */
[----:B------:R-:W-:Y:S01]  /*0260*/  MOV R5, UR5 ;  /* 0x0000000500057c02 */ /* 0x000fe20008000f00 */
[----:B------:R-:W-:Y:S01]  /*0270*/  IMAD.MOV.U32 R6, RZ, RZ, R22 ;  /* 0x000000ffff067224 */ /* 0x000fe200078e0016 */
[----:B------:R-:W-:Y:S01]  /*0280*/  MOV R7, R19 ;  /* 0x0000001300077202 */ /* 0x000fe20000000f00 */
[----:B---3--:R2:W-:Y:S04]  /*0290*/  STL.64 [R1], R14 ;  /* 0x0000000e01007387 */ /* 0x0085e80000100a00 */
[----:B0---4-:R2:W-:Y:S02]  /*02a0*/  STL [R1+0x8], R0 ;  /* 0x0000080001007387 */ /* 0x0115e40000100800 */
[----:B------:R-:W-:-:S07]  /*02b0*/  LEPC R20, `(.L_x_1) ;  /* 0x000000001014794e */ /* 0x000fce0000000000 */
[----:B--2---:R-:W-:Y:S05]  /*02c0*/  CALL.ABS.NOINC R12 ;  /* 0x000000000c007343 */ /* 0x004fea0003c00000 */
.L_x_1:
[----:B------:R-:W-:Y:S05]  /*02d0*/  EXIT ;  /* 0x000000000000794d */ /* 0x000fea0003800000 */
.L_x_2:
[----:B------:R-:W-:-:S00]  /*02e0*/  BRA `(.L_x_2) ;  /* 0xfffffffc00fc7947 */ /* 0x000fc0000383ffff */
[----:B------:R-:W-:-:S00]  /*02f0*/  NOP ;  /* 0x0000000000007918 */ /* 0x000fc00000000000 */
        /* <DEDUP_REMOVED lines=8> */
.L_x_4:


//--------------------- .text._Z16gpuMatMultKernelPKfS0_Pf --------------------------
	.section	.text._Z16gpuMatMultKernelPKfS0_Pf,"ax",@progbits
	.align	128
        .global         _Z16gpuMatMultKernelPKfS0_Pf
        .type           _Z16gpuMatMultKernelPKfS0_Pf,@function
        .size           _Z16gpuMatMultKernelPKfS0_Pf,(.L_x_5 - _Z16gpuMatMultKernelPKfS0_Pf)
        .other          _Z16gpuMatMultKernelPKfS0_Pf,@"STO_CUDA_ENTRY STV_DEFAULT"
_Z16gpuMatMultKernelPKfS0_Pf:
.text._Z16gpuMatMultKernelPKfS0_Pf:
[----:B------:R-:W-:Y:S01]  /*0000*/  LDC R1, c[0x0][0x37c] ;  /* 0x0000df00ff017b82 */ /* 0x000fe20000000800 */
[----:B------:R-:W0:Y:S07]  /*0010*/  S2R R3, SR_TID.Y ;  /* 0x0000000000037919 */ /* 0x000e2e0000002200 */
[----:B------:R-:W0:Y:S01]  /*0020*/  S2UR UR4, SR_CTAID.Y ;  /* 0x00000000000479c3 */ /* 0x000e220000002600 */
[----:B------:R-:W1:Y:S01]  /*0030*/  S2R R5, SR_CTAID.X ;  /* 0x0000000000057919 */ /* 0x000e620000002500 */
[----:B------:R-:W2:Y:S06]  /*0040*/  S2R R11, SR_TID.X ;  /* 0x00000000000b7919 */ /* 0x000eac0000002100 */
[----:B------:R-:W0:Y:S01]  /*0050*/  LDC R0, c[0x0][0x364] ;  /* 0x0000d900ff007b82 */ /* 0x000e220000000800 */
[----:B------:R-:W1:Y:S01]  /*0060*/  LDCU UR5, c[0x0][0x370] ;  /* 0x00006e00ff0577ac */ /* 0x000e620008000800 */
[----:B------:R-:W2:Y:S01]  /*0070*/  LDCU UR6, c[0x0][0x360] ;  /* 0x00006c00ff0677ac */ /* 0x000ea20008000800 */
[----:B0-----:R-:W-:-:S04]  /*0080*/  IMAD R0, R0, UR4, R3 ;  /* 0x0000000400007c24 */ /* 0x001fc8000f8e0203 */
[----:B-1----:R-:W-:-:S04]  /*0090*/  IMAD R0, R0, UR5, R5 ;  /* 0x0000000500007c24 */ /* 0x002fc8000f8e0205 */
[----:B--2---:R-:W-:-:S05]  /*00a0*/  IMAD R11, R0, UR6, R11 ;  /* 0x00000006000b7c24 */ /* 0x004fca000f8e020b */
[----:B------:R-:W-:-:S13]  /*00b0*/  ISETP.GT.AND P0, PT, R11, 0x17d783f, PT ;  /* 0x017d783f0b00780c */ /* 0x000fda0003f04270 */
[----:B------:R-:W-:Y:S05]  /*00c0*/  @P0 EXIT ;  /* 0x000000000000094d */ /* 0x000fea0003800000 */
[----:B------:R-:W0:Y:S01]  /*00d0*/  LDC.64 R2, c[0x0][0x390] ;  /* 0x0000e400ff027b82 */ /* 0x000e220000000a00 */
[----:B------:R-:W-:Y:S01]  /*00e0*/  IMAD.HI R0, R11, 0x68db8bad, RZ ;  /* 0x68db8bad0b007827 */ /* 0x000fe200078e02ff */
[----:B------:R-:W1:Y:S04]  /*00f0*/  LDCU.64 UR4, c[0x0][0x358] ;  /* 0x00006b00ff0477ac */ /* 0x000e680008000a00 */
[----:B------:R-:W-:Y:S02]  /*0100*/  SHF.R.U32.HI R9, RZ, 0x1f, R0 ;  /* 0x0000001fff097819 */ /* 0x000fe40000011600 */
[----:B------:R-:W2:Y:S02]  /*0110*/  LDC.64 R6, c[0x0][0x388] ;  /* 0x0000e200ff067b82 */ /* 0x000ea40000000a00 */
[----:B------:R-:W-:-:S05]  /*0120*/  LEA.HI.SX32 R9, R0, R9, 0x15 ;  /* 0x0000000900097211 */ /* 0x000fca00078faaff */
[----:B------:R-:W-:Y:S01]  /*0130*/  IMAD R0, R9, 0x1388, RZ ;  /* 0x0000138809007824 */ /* 0x000fe200078e02ff */
[----:B------:R-:W3:Y:S04]  /*0140*/  LDC.64 R4, c[0x0][0x380] ;  /* 0x0000e000ff047b82 */ /* 0x000ee80000000a00 */
[C---:B------:R-:W-:Y:S01]  /*0150*/  IADD3 R9, PT, PT, R11.reuse, -R0, RZ ;  /* 0x800000000b097210 */ /* 0x040fe20007ffe0ff */
[----:B0-----:R-:W-:-:S05]  /*0160*/  IMAD.WIDE R2, R11, 0x4, R2 ;  /* 0x000000040b027825 */ /* 0x001fca00078e0202 */
[----:B-1----:R-:W-:Y:S01]  /*0170*/  STG.E desc[UR4][R2.64], RZ ;  /* 0x000000ff02007986 */ /* 0x002fe2000c101904 */
[----:B--2---:R-:W-:-:S06]  /*0180*/  IMAD.WIDE R10, R9, 0x4, R6 ;  /* 0x00000004090a7825 */ /* 0x004fcc00078e0206 */
[----:B------:R-:W2:Y:S01]  /*0190*/  LDG.E R11, desc[UR4][R10.64] ;  /* 0x000000040a0b7981 */ /* 0x000ea2000c1e1900 */
[----:B---3--:R-:W-:-:S05]  /*01a0*/  IMAD.WIDE R4, R0, 0x4, R4 ;  /* 0x0000000400047825 */ /* 0x008fca00078e0204 */
[----:B------:R-:W2:Y:S01]  /*01b0*/  LDG.E R0, desc[UR4][R4.64] ;  /* 0x0000000404007981 */ /* 0x000ea2000c1e1900 */
[----:B------:R-:W-:-:S05]  /*01c0*/  IADD3 R13, PT, PT, R9, 0x1388, RZ ;  /* 0x00001388090d7810 */ /* 0x000fca0007ffe0ff */
[----:B------:R-:W-:-:S04]  /*01d0*/  IMAD.WIDE.U32 R12, R13, 0x4, R6 ;  /* 0x000000040d0c7825 */ /* 0x000fc800078e0006 */
[----:B--2---:R-:W-:-:S05]  /*01e0*/  FFMA R17, R0, R11, RZ ;  /* 0x0000000b00117223 */ /* 0x004fca00000000ff */
[----:B------:R0:W-:Y:S04]  /*01f0*/  STG.E desc[UR4][R2.64], R17 ;  /* 0x0000001102007986 */ /* 0x0001e8000c101904 */
[----:B------:R-:W2:Y:S04]  /*0200*/  LDG.E R12, desc[UR4][R12.64] ;  /* 0x000000040c0c7981 */ /* 0x000ea8000c1e1900 */
[----:B------:R-:W2:Y:S01]  /*0210*/  LDG.E R0, desc[UR4][R4.64+0x4] ;  /* 0x0000040404007981 */ /* 0x000ea2000c1e1900 */
[----:B------:R-:W-:-:S05]  /*0220*/  IADD3 R15, PT, PT, R9, 0x2710, RZ ;  /* 0x00002710090f7810 */ /* 0x000fca0007ffe0ff */
[----:B------:R-:W-:-:S04]  /*0230*/  IMAD.WIDE.U32 R14, R15, 0x4, R6 ;  /* 0x000000040f0e7825 */ /* 0x000fc800078e0006 */
[----:B--2---:R-:W-:-:S05]  /*0240*/  FFMA R19, R0, R12, R17 ;  /* 0x0000000c00137223 */ /* 0x004fca0000000011 */
[----:B------:R1:W-:Y:S04]  /*0250*/  STG.E desc[UR4][R2.64], R19 ;  /* 0x0000001302007986 */ /* 0x0003e8000c101904 */
[----:B------:R-:W2:Y:S04]  /*0260*/  LDG.E R14, desc[UR4][R14.64] ;  /* 0x000000040e0e7981 */ /* 0x000ea8000c1e1900 */
[----:B------:R-:W2:Y:S01]  /*0270*/  LDG.E R0, desc[UR4][R4.64+0x8] ;  /* 0x0000080404007981 */ /* 0x000ea2000c1e1900 */
[----:B------:R-:W-:-:S05]  /*0280*/  IADD3 R11, PT, PT, R9, 0x3a98, RZ ;  /* 0x00003a98090b7810 */ /* 0x000fca0007ffe0ff */
[----:B------:R-:W-:-:S04]  /*0290*/  IMAD.WIDE.U32 R10, R11, 0x4, R6 ;  /* 0x000000040b0a7825 */ /* 0x000fc800078e0006 */
[----:B--2---:R-:W-:-:S05]  /*02a0*/  FFMA R21, R0, R14, R19 ;  /* 0x0000000e00157223 */ /* 0x004fca0000000013 */
[----:B------:R2:W-:Y:S04]  /*02b0*/  STG.E desc[UR4][R2.64], R21 ;  /* 0x0000001502007986 */ /* 0x0005e8000c101904 */
[----:B------:R-:W0:Y:S04]  /*02c0*/  LDG.E R10, desc[UR4][R10.64] ;  /* 0x000000040a0a7981 */ /* 0x000e28000c1e1900 */
[----:B------:R-:W0:Y:S01]  /*02d0*/  LDG.E R0, desc[UR4][R4.64+0xc] ;  /* 0x00000c0404007981 */ /* 0x000e22000c1e1900 */
[----:B------:R-:W-:-:S05]  /*02e0*/  IADD3 R13, PT, PT, R9, 0x4e20, RZ ;  /* 0x00004e20090d7810 */ /* 0x000fca0007ffe0ff */
[----:B------:R-:W-:-:S04]  /*02f0*/  IMAD.WIDE.U32 R12, R13, 0x4, R6 ;  /* 0x000000040d0c7825 */ /* 0x000fc800078e0006 */
[----:B0-----:R-:W-:-:S05]  /*0300*/  FFMA R17, R0, R10, R21 ;  /* 0x0000000a00117223 */ /* 0x001fca0000000015 */
[----:B------:R0:W-:Y:S04]  /*0310*/  STG.E desc[UR4][R2.64], R17 ;  /* 0x0000001102007986 */ /* 0x0001e8000c101904 */
[----:B------:R-:W1:Y:S04]  /*0320*/  LDG.E R12, desc[UR4][R12.64] ;  /* 0x000000040c0c7981 */ /* 0x000e68000c1e1900 */
[----:B------:R-:W1:Y:S01]  /*0330*/  LDG.E R0, desc[UR4][R4.64+0x10] ;  /* 0x0000100404007981 */ /* 0x000e62000c1e1900 */
[----:B------:R-:W-:-:S05]  /*0340*/  IADD3 R15, PT, PT, R9, 0x61a8, RZ ;  /* 0x000061a8090f7810 */ /* 0x000fca0007ffe0ff */
[----:B------:R-:W-:-:S04]  /*0350*/  IMAD.WIDE.U32 R14, R15, 0x4, R6 ;  /* 0x000000040f0e7825 */ /* 0x000fc800078e0006 */
[----:B-1----:R-:W-:-:S05]  /*0360*/  FFMA R19, R0, R12, R17 ;  /* 0x0000000c00137223 */ /* 0x002fca0000000011 */
        /* <DEDUP_REMOVED lines=42> */
[----:B------:R-:W-:Y:S04]  /*0610*/  STG.E desc[UR4][R2.64], R21 ;  /* 0x0000001502007986 */ /* 0x000fe8000c101904 */
[----:B------:R-:W0:Y:S04]  /*0620*/  LDG.E R10, desc[UR4][R10.64] ;  /* 0x000000040a0a7981 */ /* 0x000e28000c1e1900 */
[----:B------:R-:W0:Y:S01]  /*0630*/  LDG.E R0, desc[UR4][R4.64+0x30] ;  /* 0x0000300404007981 */ /* 0x000e22000c1e1900 */
[----:B------:R-:W-:-:S05]  /*0640*/  IADD3 R13, PT, PT, R9, 0xfde8, RZ ;  /* 0x0000fde8090d7810 */ /* 0x000fca0007ffe0ff */
[----:B------:R-:W-:-:S04]  /*0650*/  IMAD.WIDE.U32 R12, R13, 0x4, R6 ;  /* 0x000000040d0c7825 */ /* 0x000fc800078e0006 */
[----:B0-----:R-:W-:-:S05]  /*0660*/  FFMA R17, R0, R10, R21 ;  /* 0x0000000a00117223 */ /* 0x001fca0000000015 */
[----:B------:R-:W-:Y:S04]  /*0670*/  STG.E desc[UR4][R2.64], R17 ;  /* 0x0000001102007986 */ /* 0x000fe8000c101904 */
[----:B------:R-:W1:Y:S04]  /*0680*/  LDG.E R12, desc[UR4][R12.64] ;  /* 0x000000040c0c7981 */ /* 0x000e68000c1e1900 */
[----:B------:R-:W1:Y:S01]  /*0690*/  LDG.E R0, desc[UR4][R4.64+0x34] ;  /* 0x0000340404007981 */ /* 0x000e62000c1e1900 */
[----:B------:R-:W-:-:S05]  /*06a0*/  IADD3 R15, PT, PT, R9, 0x11170, RZ ;  /* 0x00011170090f7810 */ /* 0x000fca0007ffe0ff */
[----:B------:R-:W-:-:S04]  /*06b0*/  IMAD.WIDE.U32 R14, R15, 0x4, R6 ;  /* 0x000000040f0e7825 */ /* 0x000fc800078e0006 */
[----:B-1----:R-:W-:-:S05]  /*06c0*/  FFMA R19, R0, R12, R17 ;  /* 0x0000000c00137223 */ /* 0x002fca0000000011 */
[----:B------:R-:W-:Y:S04]  /*06d0*/  STG.E desc[UR4][R2.64], R19 ;  /* 0x0000001302007986 */ /* 0x000fe8000c101904 */
[----:B------:R-:W2:Y:S04]  /*06e0*/  LDG.E R14, desc[UR4][R14.64] ;  /* 0x000000040e0e7981 */ /* 0x000ea8000c1e1900 */
[----:B------:R-:W2:Y:S01]  /*06f0*/  LDG.E R0, desc[UR4][R4.64+0x38] ;  /* 0x0000380404007981 */ /* 0x000ea2000c1e1900 */
[----:B------:R-:W-:-:S05]  /*0700*/  IADD3 R11, PT, PT, R9, 0x124f8, RZ ;  /* 0x000124f8090b7810 */ /* 0x000fca0007ffe0ff */
[----:B------:R-:W-:-:S04]  /*0710*/  IMAD.WIDE.U32 R6, R11, 0x4, R6 ;  /* 0x000000040b067825 */ /* 0x000fc800078e0006 */
[----:B--2---:R-:W-:-:S05]  /*0720*/  FFMA R9, R0, R14, R19 ;  /* 0x0000000e00097223 */ /* 0x004fca0000000013 */
[----:B------:R-:W-:Y:S04]  /*0730*/  STG.E desc[UR4][R2.64], R9 ;  /* 0x0000000902007986 */ /* 0x000fe8000c101904 */
[----:B------:R-:W2:Y:S04]  /*0740*/  LDG.E R0, desc[UR4][R4.64+0x3c] ;  /* 0x00003c0404007981 */ /* 0x000ea8000c1e1900 */
[----:B------:R-:W2:Y:S02]  /*0750*/  LDG.E R6, desc[UR4][R6.64] ;  /* 0x0000000406067981 */ /* 0x000ea4000c1e1900 */
[----:B--2---:R-:W-:-:S05]  /*0760*/  FFMA R11, R0, R6, R9 ;  /* 0x00000006000b7223 */ /* 0x004fca0000000009 */
[----:B------:R-:W-:Y:S01]  /*0770*/  STG.E desc[UR4][R2.64], R11 ;  /* 0x0000000b02007986 */ /* 0x000fe2000c101904 */
[----:B------:R-:W-:Y:S05]  /*0780*/  EXIT ;  /* 0x000000000000794d */ /* 0x000fea0003800000 */
.L_x_3:
        /* <DEDUP_REMOVED lines=15> */
.L_x_5:


//--------------------- .nv.global.init           --------------------------
	.section	.nv.global.init,"aw",@progbits
.nv.global.init:
	.type		$str,@object
	.size		$str,(.L_0 - $str)
$str:
        /*0000*/ 	.byte	0x68, 0x65, 0x6c, 0x6c, 0x6f, 0x20, 0x25, 0x64, 0x20, 0x25, 0x64, 0x20, 0x25, 0x64, 0x20, 0x0a
        /*0010*/ 	.byte	0x00
.L_0:


//--------------------- .nv.shared.reserved.0     --------------------------
	.section	.nv.shared.reserved.0,"aw",@nobits
	.weak		__nv_reservedSMEM_offset_0_alias
	.size		__nv_reservedSMEM_offset_0_alias, 0, 64
	.other		__nv_reservedSMEM_offset_0_alias,@"STO_CUDA_RESERVED_SHARED STV_DEFAULT"
__nv_reservedSMEM_offset_0_alias:
	.zero		0
	.zero		64


//--------------------- .nv.constant0._Z5helloPcPi --------------------------
	.section	.nv.constant0._Z5helloPcPi,"a",@progbits
	.sectionflags	@""
	.align	4
.nv.constant0._Z5helloPcPi:
	.zero		912


//--------------------- .nv.constant0._Z16gpuMatMultKernelPKfS0_Pf --------------------------
	.section	.nv.constant0._Z16gpuMatMultKernelPKfS0_Pf,"a",@progbits
	.sectionflags	@""
	.align	4
.nv.constant0._Z16gpuMatMultKernelPKfS0_Pf:
	.zero		920


//--------------------- SYMBOLS --------------------------

	.type		.nv.reservedSmem.offset0,@object
	.size		.nv.reservedSmem.offset0,0x4
	.type		vprintf,@function
